//
// Generated by NVIDIA NVVM Compiler
//
// Compiler Build ID: CL-36424714
// Cuda compilation tools, release 13.0, V13.0.88
// Based on NVVM 20.0.0
//

.version 9.0
.target sm_100
.address_size 64

	// .globl	_Z11commutativePPiS0_S_

.visible .entry _Z11commutativePPiS0_S_(
	.param .u64 .ptr .align 1 _Z11commutativePPiS0_S__param_0,
	.param .u64 .ptr .align 1 _Z11commutativePPiS0_S__param_1,
	.param .u64 .ptr .align 1 _Z11commutativePPiS0_S__param_2
)
{
	.reg .b32 	%r<2>;
	.reg .b64 	%rd<3>;

	ld.param.u64 	%rd1, [_Z11commutativePPiS0_S__param_2];
	cvta.to.global.u64 	%rd2, %rd1;
	mov.b32 	%r1, 11;
	st.global.u32 	[%rd2], %r1;
	ret;

}


// ===== COMPILED SASS (sm_100) =====

	.target	sm_100

	.elftype	@"ET_EXEC"


//--------------------- .note.nv.tkinfo           --------------------------
	.section	.note.nv.tkinfo,"",@"SHT_NOTE"
	.sectionflags	@"SHF_NOTE_NV_TKINFO"
	.tkinfo
        /*0018*/ 	.word	0x00000002
        /*0030*/ 	.string	""
        /*0030*/ 	.string	"ptxas"
        /*0030*/ 	.string	"Cuda compilation tools, release 13.0, V13.0.88"
        /*0030*/ 	.string	"Build cuda_13.0.r13.0/compiler.36424714_0"
        /*0030*/ 	.string	"-arch sm_100 -m 64 "



//--------------------- .note.nv.cuinfo           --------------------------
	.section	.note.nv.cuinfo,"",@"SHT_NOTE"
	.sectionflags	@"SHF_NOTE_NV_CUINFO"
        /*0018*/ 	.short	0x0002
        /*001a*/ 	.short	0x0064
        /*001c*/ 	.short	0x0082
	.zero		2


//--------------------- .nv.info                  --------------------------
	.section	.nv.info,"",@"SHT_CUDA_INFO"
	.align	4


	//----- nvinfo : EIATTR_REGCOUNT
	.align		4
        /*0000*/ 	.byte	0x04, 0x2f
        /*0002*/ 	.short	(.L_1 - .L_0)
	.align		4
.L_0:
        /*0004*/ 	.word	index@(_Z11commutativePPiS0_S_)
        /*0008*/ 	.word	0x00000008


	//----- nvinfo : EIATTR_FRAME_SIZE
	.align		4
.L_1:
        /*000c*/ 	.byte	0x04, 0x11
        /*000e*/ 	.short	(.L_3 - .L_2)
	.align		4
.L_2:
        /*0010*/ 	.word	index@(_Z11commutativePPiS0_S_)
        /*0014*/ 	.word	0x00000000


	//----- nvinfo : EIATTR_MIN_STACK_SIZE
	.align		4
.L_3:
        /*0018*/ 	.byte	0x04, 0x12
        /*001a*/ 	.short	(.L_5 - .L_4)
	.align		4
.L_4:
        /*001c*/ 	.word	index@(_Z11commutativePPiS0_S_)
        /*0020*/ 	.word	0x00000000
.L_5:


//--------------------- .nv.compat                --------------------------
	.section	.nv.compat,"",@"SHT_CUDA_COMPAT_INFO"
	.align	4
        /*0000*/ 	.byte	0x02, 0x09, 0x00, 0x00, 0x02, 0x02, 0x01, 0x00, 0x02, 0x05, 0x05, 0x00, 0x03, 0x07, 0x01, 0x01
        /*0010*/ 	.byte	0x02, 0x03, 0x00, 0x00, 0x02, 0x06, 0x01, 0x00, 0x04, 0x0b, 0x08, 0x00, 0x09, 0x00, 0x00, 0x00
        /*0020*/ 	.byte	0x00, 0x00, 0x00, 0x00


//--------------------- .nv.info._Z11commutativePPiS0_S_ --------------------------
	.section	.nv.info._Z11commutativePPiS0_S_,"",@"SHT_CUDA_INFO"
	.sectionflags	@""
	.align	4


	//----- nvinfo : EIATTR_CUDA_API_VERSION
	.align		4
        /*0000*/ 	.byte	0x04, 0x37
        /*0002*/ 	.short	(.L_7 - .L_6)
.L_6:
        /*0004*/ 	.word	0x00000082


	//----- nvinfo : EIATTR_KPARAM_INFO
	.align		4
.L_7:
        /*0008*/ 	.byte	0x04, 0x17
        /*000a*/ 	.short	(.L_9 - .L_8)
.L_8:
        /*000c*/ 	.word	0x00000000
        /*0010*/ 	.short	0x0002
        /*0012*/ 	.short	0x0010
        /*0014*/ 	.byte	0x00, 0xf5, 0x21, 0x00


	//----- nvinfo : EIATTR_KPARAM_INFO
	.align		4
.L_9:
        /*0018*/ 	.byte	0x04, 0x17
        /*001a*/ 	.short	(.L_11 - .L_10)
.L_10:
        /*001c*/ 	.word	0x00000000
        /*0020*/ 	.short	0x0001
        /*0022*/ 	.short	0x0008
        /*0024*/ 	.byte	0x00, 0xf5, 0x21, 0x00


	//----- nvinfo : EIATTR_KPARAM_INFO
	.align		4
.L_11:
        /*0028*/ 	.byte	0x04, 0x17
        /*002a*/ 	.short	(.L_13 - .L_12)
.L_12:
        /*002c*/ 	.word	0x00000000
        /*0030*/ 	.short	0x0000
        /*0032*/ 	.short	0x0000
        /*0034*/ 	.byte	0x00, 0xf5, 0x21, 0x00


	//----- nvinfo : EIATTR_SPARSE_MMA_MASK
	.align		4
.L_13:
        /*0038*/ 	.byte	0x03, 0x50
        /*003a*/ 	.short	0x0000


	//----- nvinfo : EIATTR_MAXREG_COUNT
	.align		4
        /*003c*/ 	.byte	0x03, 0x1b
        /*003e*/ 	.short	0x00ff


	//----- nvinfo : EIATTR_MERCURY_ISA_VERSION
	.align		4
        /*0040*/ 	.byte	0x03, 0x5f
        /*0042*/ 	.short	0x0101


	//----- nvinfo : EIATTR_VRC_CTA_INIT_COUNT
	.align		4
        /*0044*/ 	.byte	0x02, 0x4a
	.zero		1
	.zero		1


	//----- nvinfo : EIATTR_EXIT_INSTR_OFFSETS
	.align		4
        /*0048*/ 	.byte	0x04, 0x1c
        /*004a*/ 	.short	(.L_15 - .L_14)


	//   ....[0]....
.L_14:
        /*004c*/ 	.word	0x00000050


	//----- nvinfo : EIATTR_CBANK_PARAM_SIZE
	.align		4
.L_15:
        /*0050*/ 	.byte	0x03, 0x19
        /*0052*/ 	.short	0x0018


	//----- nvinfo : EIATTR_PARAM_CBANK
	.align		4
        /*0054*/ 	.byte	0x04, 0x0a
        /*0056*/ 	.short	(.L_17 - .L_16)
	.align		4
.L_16:
        /*0058*/ 	.word	index@(.nv.constant0._Z11commutativePPiS0_S_)
        /*005c*/ 	.short	0x0380
        /*005e*/ 	.short	0x0018


	//----- nvinfo : EIATTR_SW_WAR
	.align		4
.L_17:
        /*0060*/ 	.byte	0x04, 0x36
        /*0062*/ 	.short	(.L_19 - .L_18)
.L_18:
        /*0064*/ 	.word	0x00000008
.L_19:


//--------------------- .nv.callgraph             --------------------------
	.section	.nv.callgraph,"",@"SHT_CUDA_CALLGRAPH"
	.align	4
	.sectionentsize	8
	.align		4
        /*0000*/ 	.word	0x00000000
	.align		4
        /*0004*/ 	.word	0xffffffff
	.align		4
        /*0008*/ 	.word	0x00000000
	.align		4
        /*000c*/ 	.word	0xfffffffe
	.align		4
        /*0010*/ 	.word	0x00000000
	.align		4
        /*0014*/ 	.word	0xfffffffd
	.align		4
        /*0018*/ 	.word	0x00000000
	.align		4
        /*001c*/ 	.word	0xfffffffc


//--------------------- .text._Z11commutativePPiS0_S_ --------------------------
	.section	.text._Z11commutativePPiS0_S_,"ax",@progbits
	.align	128
        .global         _Z11commutativePPiS0_S_
        .type           _Z11commutativePPiS0_S_,@function
        .size           _Z11commutativePPiS0_S_,(.L_x_1 - _Z11commutativePPiS0_S_)
        .other          _Z11commutativePPiS0_S_,@"STO_CUDA_ENTRY STV_DEFAULT"
_Z11commutativePPiS0_S_:
.text._Z11commutativePPiS0_S_:
[----:B------:R-:W-:Y:S08]  /*0000*/  LDC R1, c[0x0][0x37c] ;  /* 0x0000df00ff017b82 */ /* 0x000ff00000000800 */
[----:B------:R-:W0:Y:S01]  /*0010*/  LDC.64 R2, c[0x0][0x390] ;  /* 0x0000e400ff027b82 */ /* 0x000e220000000a00 */
[----:B------:R-:W0:Y:S01]  /*0020*/  LDCU.64 UR4, c[0x0][0x358] ;  /* 0x00006b00ff0477ac */ /* 0x000e220008000a00 */
[----:B------:R-:W-:-:S05]  /*0030*/  HFMA2 R5, -RZ, RZ, 0, 6.55651092529296875e-07 ;  /* 0x0000000bff057431 */ /* 0x000fca00000001ff */
[----:B0-----:R-:W-:Y:S01]  /*0040*/  STG.E desc[UR4][R2.64], R5 ;  /* 0x0000000502007986 */ /* 0x001fe2000c101904 */
[----:B------:R-:W-:Y:S05]  /*0050*/  EXIT ;  /* 0x000000000000794d */ /* 0x000fea0003800000 */
.L_x_0:
[----:B------:R-:W-:-:S00]  /*0060*/  BRA `(.L_x_0) ;  /* 0xfffffffc00fc7947 */ /* 0x000fc0000383ffff */
[----:B------:R-:W-:-:S00]  /*0070*/  NOP ;  /* 0x0000000000007918 */ /* 0x000fc00000000000 */
        /* <DEDUP_REMOVED lines=8> */
.L_x_1:


//--------------------- .nv.shared.reserved.0     --------------------------
	.section	.nv.shared.reserved.0,"aw",@nobits
	.weak		__nv_reservedSMEM_offset_0_alias
	.size		__nv_reservedSMEM_offset_0_alias, 0, 64
	.other		__nv_reservedSMEM_offset_0_alias,@"STO_CUDA_RESERVED_SHARED STV_DEFAULT"
__nv_reservedSMEM_offset_0_alias:
	.zero		0
	.zero		64


//--------------------- .nv.constant0._Z11commutativePPiS0_S_ --------------------------
	.section	.nv.constant0._Z11commutativePPiS0_S_,"a",@progbits
	.sectionflags	@""
	.align	4
.nv.constant0._Z11commutativePPiS0_S_:
	.zero		920


//--------------------- SYMBOLS --------------------------

	.type		.nv.reservedSmem.offset0,@object
	.size		.nv.reservedSmem.offset0,0x4
